//
// Generated by NVIDIA NVVM Compiler
//
// Compiler Build ID: CL-36424714
// Cuda compilation tools, release 13.0, V13.0.88
// Based on NVVM 20.0.0
//

.version 9.0
.target sm_100
.address_size 64

	// .globl	_Z15MatrixMulKernelPKfS0_Pfi
// _ZZ15MatrixMulKernelPKfS0_PfiE4ds_A has been demoted
// _ZZ15MatrixMulKernelPKfS0_PfiE4ds_B has been demoted

.visible .entry _Z15MatrixMulKernelPKfS0_Pfi(
	.param .u64 .ptr .align 1 _Z15MatrixMulKernelPKfS0_Pfi_param_0,
	.param .u64 .ptr .align 1 _Z15MatrixMulKernelPKfS0_Pfi_param_1,
	.param .u64 .ptr .align 1 _Z15MatrixMulKernelPKfS0_Pfi_param_2,
	.param .u32 _Z15MatrixMulKernelPKfS0_Pfi_param_3
)
{
	.reg .pred 	%p<8>;
	.reg .b32 	%r<43>;
	.reg .b32 	%f<63>;
	.reg .b64 	%rd<13>;
	// demoted variable
	.shared .align 4 .b8 _ZZ15MatrixMulKernelPKfS0_PfiE4ds_A[1024];
	// demoted variable
	.shared .align 4 .b8 _ZZ15MatrixMulKernelPKfS0_PfiE4ds_B[1024];
	ld.param.u64 	%rd4, [_Z15MatrixMulKernelPKfS0_Pfi_param_0];
	ld.param.u64 	%rd5, [_Z15MatrixMulKernelPKfS0_Pfi_param_1];
	ld.param.u64 	%rd6, [_Z15MatrixMulKernelPKfS0_Pfi_param_2];
	ld.param.u32 	%r24, [_Z15MatrixMulKernelPKfS0_Pfi_param_3];
	mov.u32 	%r25, %ctaid.y;
	shl.b32 	%r26, %r25, 4;
	mov.u32 	%r40, %tid.y;
	add.s32 	%r2, %r26, %r40;
	mov.u32 	%r27, %ctaid.x;
	shl.b32 	%r3, %r27, 4;
	mov.u32 	%r38, %tid.x;
	add.s32 	%r5, %r3, %r38;
	setp.lt.s32 	%p1, %r24, 1;
	mov.f32 	%f62, 0f00000000;
	@%p1 bra 	$L__BB0_7;
	add.s32 	%r28, %r24, 15;
	shr.u32 	%r29, %r28, 4;
	shl.b32 	%r30, %r40, 6;
	mov.u32 	%r31, _ZZ15MatrixMulKernelPKfS0_PfiE4ds_A;
	add.s32 	%r6, %r31, %r30;
	shl.b32 	%r32, %r38, 2;
	add.s32 	%r7, %r6, %r32;
	mov.u32 	%r33, _ZZ15MatrixMulKernelPKfS0_PfiE4ds_B;
	add.s32 	%r9, %r33, %r32;
	add.s32 	%r8, %r9, %r30;
	neg.s32 	%r42, %r29;
	mad.lo.s32 	%r34, %r40, %r24, %r38;
	add.s32 	%r41, %r34, %r3;
	shl.b32 	%r12, %r24, 4;
	mad.lo.s32 	%r39, %r24, %r2, %r38;
	cvta.to.global.u64 	%rd1, %rd4;
	cvta.to.global.u64 	%rd2, %rd5;
	mov.f32 	%f62, 0f00000000;
$L__BB0_2:
	setp.ge.u32 	%p2, %r2, %r24;
	mul.wide.s32 	%rd7, %r39, 4;
	add.s64 	%rd3, %rd1, %rd7;
	setp.ge.s32 	%p3, %r38, %r24;
	mov.f32 	%f60, 0f00000000;
	or.pred  	%p4, %p2, %p3;
	@%p4 bra 	$L__BB0_4;
	ld.global.f32 	%f60, [%rd3];
$L__BB0_4:
	st.shared.f32 	[%r7], %f60;
	mov.f32 	%f61, 0f00000000;
	max.s32 	%r35, %r5, %r40;
	setp.ge.s32 	%p5, %r35, %r24;
	@%p5 bra 	$L__BB0_6;
	mul.wide.s32 	%rd8, %r41, 4;
	add.s64 	%rd9, %rd2, %rd8;
	ld.global.f32 	%f61, [%rd9];
$L__BB0_6:
	st.shared.f32 	[%r8], %f61;
	bar.sync 	0;
	ld.shared.f32 	%f12, [%r6];
	ld.shared.f32 	%f13, [%r9];
	fma.rn.f32 	%f14, %f12, %f13, %f62;
	ld.shared.f32 	%f15, [%r6+4];
	ld.shared.f32 	%f16, [%r9+64];
	fma.rn.f32 	%f17, %f15, %f16, %f14;
	ld.shared.f32 	%f18, [%r6+8];
	ld.shared.f32 	%f19, [%r9+128];
	fma.rn.f32 	%f20, %f18, %f19, %f17;
	ld.shared.f32 	%f21, [%r6+12];
	ld.shared.f32 	%f22, [%r9+192];
	fma.rn.f32 	%f23, %f21, %f22, %f20;
	ld.shared.f32 	%f24, [%r6+16];
	ld.shared.f32 	%f25, [%r9+256];
	fma.rn.f32 	%f26, %f24, %f25, %f23;
	ld.shared.f32 	%f27, [%r6+20];
	ld.shared.f32 	%f28, [%r9+320];
	fma.rn.f32 	%f29, %f27, %f28, %f26;
	ld.shared.f32 	%f30, [%r6+24];
	ld.shared.f32 	%f31, [%r9+384];
	fma.rn.f32 	%f32, %f30, %f31, %f29;
	ld.shared.f32 	%f33, [%r6+28];
	ld.shared.f32 	%f34, [%r9+448];
	fma.rn.f32 	%f35, %f33, %f34, %f32;
	ld.shared.f32 	%f36, [%r6+32];
	ld.shared.f32 	%f37, [%r9+512];
	fma.rn.f32 	%f38, %f36, %f37, %f35;
	ld.shared.f32 	%f39, [%r6+36];
	ld.shared.f32 	%f40, [%r9+576];
	fma.rn.f32 	%f41, %f39, %f40, %f38;
	ld.shared.f32 	%f42, [%r6+40];
	ld.shared.f32 	%f43, [%r9+640];
	fma.rn.f32 	%f44, %f42, %f43, %f41;
	ld.shared.f32 	%f45, [%r6+44];
	ld.shared.f32 	%f46, [%r9+704];
	fma.rn.f32 	%f47, %f45, %f46, %f44;
	ld.shared.f32 	%f48, [%r6+48];
	ld.shared.f32 	%f49, [%r9+768];
	fma.rn.f32 	%f50, %f48, %f49, %f47;
	ld.shared.f32 	%f51, [%r6+52];
	ld.shared.f32 	%f52, [%r9+832];
	fma.rn.f32 	%f53, %f51, %f52, %f50;
	ld.shared.f32 	%f54, [%r6+56];
	ld.shared.f32 	%f55, [%r9+896];
	fma.rn.f32 	%f56, %f54, %f55, %f53;
	ld.shared.f32 	%f57, [%r6+60];
	ld.shared.f32 	%f58, [%r9+960];
	fma.rn.f32 	%f62, %f57, %f58, %f56;
	bar.sync 	0;
	add.s32 	%r42, %r42, 1;
	setp.ne.s32 	%p6, %r42, 0;
	add.s32 	%r41, %r41, %r12;
	add.s32 	%r40, %r40, 16;
	add.s32 	%r39, %r39, 16;
	add.s32 	%r38, %r38, 16;
	@%p6 bra 	$L__BB0_2;
$L__BB0_7:
	max.s32 	%r36, %r2, %r5;
	setp.ge.s32 	%p7, %r36, %r24;
	@%p7 bra 	$L__BB0_9;
	mad.lo.s32 	%r37, %r24, %r2, %r5;
	cvta.to.global.u64 	%rd10, %rd6;
	mul.wide.s32 	%rd11, %r37, 4;
	add.s64 	%rd12, %rd10, %rd11;
	st.global.f32 	[%rd12], %f62;
$L__BB0_9:
	ret;

}


// ===== COMPILED SASS (sm_100) =====

	.target	sm_100

	.elftype	@"ET_EXEC"


//--------------------- .note.nv.tkinfo           --------------------------
	.section	.note.nv.tkinfo,"",@"SHT_NOTE"
	.sectionflags	@"SHF_NOTE_NV_TKINFO"
	.tkinfo
        /*0018*/ 	.word	0x00000002
        /*0030*/ 	.string	""
        /*0030*/ 	.string	"ptxas"
        /*0030*/ 	.string	"Cuda compilation tools, release 13.0, V13.0.88"
        /*0030*/ 	.string	"Build cuda_13.0.r13.0/compiler.36424714_0"
        /*0030*/ 	.string	"-arch sm_100 -m 64 "



//--------------------- .note.nv.cuinfo           --------------------------
	.section	.note.nv.cuinfo,"",@"SHT_NOTE"
	.sectionflags	@"SHF_NOTE_NV_CUINFO"
        /*0018*/ 	.short	0x0002
        /*001a*/ 	.short	0x0064
        /*001c*/ 	.short	0x0082
	.zero		2


//--------------------- .nv.info                  --------------------------
	.section	.nv.info,"",@"SHT_CUDA_INFO"
	.align	4


	//----- nvinfo : EIATTR_REGCOUNT
	.align		4
        /*0000*/ 	.byte	0x04, 0x2f
        /*0002*/ 	.short	(.L_1 - .L_0)
	.align		4
.L_0:
        /*0004*/ 	.word	index@(_Z15MatrixMulKernelPKfS0_Pfi)
        /*0008*/ 	.word	0x00000020


	//----- nvinfo : EIATTR_FRAME_SIZE
	.align		4
.L_1:
        /*000c*/ 	.byte	0x04, 0x11
        /*000e*/ 	.short	(.L_3 - .L_2)
	.align		4
.L_2:
        /*0010*/ 	.word	index@(_Z15MatrixMulKernelPKfS0_Pfi)
        /*0014*/ 	.word	0x00000000


	//----- nvinfo : EIATTR_MIN_STACK_SIZE
	.align		4
.L_3:
        /*0018*/ 	.byte	0x04, 0x12
        /*001a*/ 	.short	(.L_5 - .L_4)
	.align		4
.L_4:
        /*001c*/ 	.word	index@(_Z15MatrixMulKernelPKfS0_Pfi)
        /*0020*/ 	.word	0x00000000
.L_5:


//--------------------- .nv.compat                --------------------------
	.section	.nv.compat,"",@"SHT_CUDA_COMPAT_INFO"
	.align	4
        /*0000*/ 	.byte	0x02, 0x09, 0x00, 0x00, 0x02, 0x02, 0x01, 0x00, 0x02, 0x05, 0x05, 0x00, 0x03, 0x07, 0x01, 0x01
        /*0010*/ 	.byte	0x02, 0x03, 0x00, 0x00, 0x02, 0x06, 0x01, 0x00, 0x04, 0x0b, 0x08, 0x00, 0x09, 0x00, 0x00, 0x00
        /*0020*/ 	.byte	0x00, 0x00, 0x00, 0x00


//--------------------- .nv.info._Z15MatrixMulKernelPKfS0_Pfi --------------------------
	.section	.nv.info._Z15MatrixMulKernelPKfS0_Pfi,"",@"SHT_CUDA_INFO"
	.sectionflags	@""
	.align	4


	//----- nvinfo : EIATTR_CUDA_API_VERSION
	.align		4
        /*0000*/ 	.byte	0x04, 0x37
        /*0002*/ 	.short	(.L_7 - .L_6)
.L_6:
        /*0004*/ 	.word	0x00000082


	//----- nvinfo : EIATTR_KPARAM_INFO
	.align		4
.L_7:
        /*0008*/ 	.byte	0x04, 0x17
        /*000a*/ 	.short	(.L_9 - .L_8)
.L_8:
        /*000c*/ 	.word	0x00000000
        /*0010*/ 	.short	0x0003
        /*0012*/ 	.short	0x0018
        /*0014*/ 	.byte	0x00, 0xf0, 0x11, 0x00


	//----- nvinfo : EIATTR_KPARAM_INFO
	.align		4
.L_9:
        /*0018*/ 	.byte	0x04, 0x17
        /*001a*/ 	.short	(.L_11 - .L_10)
.L_10:
        /*001c*/ 	.word	0x00000000
        /*0020*/ 	.short	0x0002
        /*0022*/ 	.short	0x0010
        /*0024*/ 	.byte	0x00, 0xf5, 0x21, 0x00


	//----- nvinfo : EIATTR_KPARAM_INFO
	.align		4
.L_11:
        /*0028*/ 	.byte	0x04, 0x17
        /*002a*/ 	.short	(.L_13 - .L_12)
.L_12:
        /*002c*/ 	.word	0x00000000
        /*0030*/ 	.short	0x0001
        /*0032*/ 	.short	0x0008
        /*0034*/ 	.byte	0x00, 0xf5, 0x21, 0x00


	//----- nvinfo : EIATTR_KPARAM_INFO
	.align		4
.L_13:
        /*0038*/ 	.byte	0x04, 0x17
        /*003a*/ 	.short	(.L_15 - .L_14)
.L_14:
        /*003c*/ 	.word	0x00000000
        /*0040*/ 	.short	0x0000
        /*0042*/ 	.short	0x0000
        /*0044*/ 	.byte	0x00, 0xf5, 0x21, 0x00


	//----- nvinfo : EIATTR_SPARSE_MMA_MASK
	.align		4
.L_15:
        /*0048*/ 	.byte	0x03, 0x50
        /*004a*/ 	.short	0x0000


	//----- nvinfo : EIATTR_MAXREG_COUNT
	.align		4
        /*004c*/ 	.byte	0x03, 0x1b
        /*004e*/ 	.short	0x00ff


	//----- nvinfo : EIATTR_NUM_BARRIERS
	.align		4
        /*0050*/ 	.byte	0x02, 0x4c
        /*0052*/ 	.byte	0x01
	.zero		1


	//----- nvinfo : EIATTR_MERCURY_ISA_VERSION
	.align		4
        /*0054*/ 	.byte	0x03, 0x5f
        /*0056*/ 	.short	0x0101


	//----- nvinfo : EIATTR_VRC_CTA_INIT_COUNT
	.align		4
        /*0058*/ 	.byte	0x02, 0x4a
	.zero		1
	.zero		1


	//----- nvinfo : EIATTR_EXIT_INSTR_OFFSETS
	.align		4
        /*005c*/ 	.byte	0x04, 0x1c
        /*005e*/ 	.short	(.L_17 - .L_16)


	//   ....[0]....
.L_16:
        /*0060*/ 	.word	0x000005c0


	//   ....[1]....
        /*0064*/ 	.word	0x00000610


	//----- nvinfo : EIATTR_CBANK_PARAM_SIZE
	.align		4
.L_17:
        /*0068*/ 	.byte	0x03, 0x19
        /*006a*/ 	.short	0x001c


	//----- nvinfo : EIATTR_PARAM_CBANK
	.align		4
        /*006c*/ 	.byte	0x04, 0x0a
        /*006e*/ 	.short	(.L_19 - .L_18)
	.align		4
.L_18:
        /*0070*/ 	.word	index@(.nv.constant0._Z15MatrixMulKernelPKfS0_Pfi)
        /*0074*/ 	.short	0x0380
        /*0076*/ 	.short	0x001c


	//----- nvinfo : EIATTR_SW_WAR
	.align		4
.L_19:
        /*0078*/ 	.byte	0x04, 0x36
        /*007a*/ 	.short	(.L_21 - .L_20)
.L_20:
        /*007c*/ 	.word	0x00000008
.L_21:


//--------------------- .nv.callgraph             --------------------------
	.section	.nv.callgraph,"",@"SHT_CUDA_CALLGRAPH"
	.align	4
	.sectionentsize	8
	.align		4
        /*0000*/ 	.word	0x00000000
	.align		4
        /*0004*/ 	.word	0xffffffff
	.align		4
        /*0008*/ 	.word	0x00000000
	.align		4
        /*000c*/ 	.word	0xfffffffe
	.align		4
        /*0010*/ 	.word	0x00000000
	.align		4
        /*0014*/ 	.word	0xfffffffd
	.align		4
        /*0018*/ 	.word	0x00000000
	.align		4
        /*001c*/ 	.word	0xfffffffc


//--------------------- .text._Z15MatrixMulKernelPKfS0_Pfi --------------------------
	.section	.text._Z15MatrixMulKernelPKfS0_Pfi,"ax",@progbits
	.align	128
        .global         _Z15MatrixMulKernelPKfS0_Pfi
        .type           _Z15MatrixMulKernelPKfS0_Pfi,@function
        .size           _Z15MatrixMulKernelPKfS0_Pfi,(.L_x_3 - _Z15MatrixMulKernelPKfS0_Pfi)
        .other          _Z15MatrixMulKernelPKfS0_Pfi,@"STO_CUDA_ENTRY STV_DEFAULT"
_Z15MatrixMulKernelPKfS0_Pfi:
.text._Z15MatrixMulKernelPKfS0_Pfi:
[----:B------:R-:W-:Y:S01]  /*0000*/  LDC R1, c[0x0][0x37c] ;  /* 0x0000df00ff017b82 */ /* 0x000fe20000000800 */
[----:B------:R-:W0:Y:S01]  /*0010*/  LDCU UR4, c[0x0][0x398] ;  /* 0x00007300ff0477ac */ /* 0x000e220008000800 */
[----:B------:R-:W1:Y:S01]  /*0020*/  S2R R5, SR_CTAID.Y ;  /* 0x0000000000057919 */ /* 0x000e620000002600 */
[----:B------:R-:W-:Y:S01]  /*0030*/  HFMA2 R25, -RZ, RZ, 0, 0 ;  /* 0x00000000ff197431 */ /* 0x000fe200000001ff */
[----:B------:R-:W2:Y:S01]  /*0040*/  LDCU.64 UR8, c[0x0][0x358] ;  /* 0x00006b00ff0877ac */ /* 0x000ea20008000a00 */
[----:B------:R-:W1:Y:S01]  /*0050*/  S2R R3, SR_TID.Y ;  /* 0x0000000000037919 */ /* 0x000e620000002200 */
[----:B------:R-:W3:Y:S01]  /*0060*/  S2R R10, SR_CTAID.X ;  /* 0x00000000000a7919 */ /* 0x000ee20000002500 */
[----:B------:R-:W3:Y:S01]  /*0070*/  S2R R2, SR_TID.X ;  /* 0x0000000000027919 */ /* 0x000ee20000002100 */
[----:B0-----:R-:W-:-:S04]  /*0080*/  MOV R6, UR4 ;  /* 0x0000000400067c02 */ /* 0x001fc80008000f00 */
[----:B------:R-:W-:Y:S02]  /*0090*/  ISETP.GE.AND P0, PT, R6, 0x1, PT ;  /* 0x000000010600780c */ /* 0x000fe40003f06270 */
[----:B-1----:R-:W-:Y:S02]  /*00a0*/  LEA R5, R5, R3, 0x4 ;  /* 0x0000000305057211 */ /* 0x002fe400078e20ff */
[----:B---3--:R-:W-:-:S09]  /*00b0*/  LEA R4, R10, R2, 0x4 ;  /* 0x000000020a047211 */ /* 0x008fd200078e20ff */
[----:B--2---:R-:W-:Y:S05]  /*00c0*/  @!P0 BRA `(.L_x_0) ;  /* 0x0000000400348947 */ /* 0x004fea0003800000 */
[----:B------:R-:W0:Y:S01]  /*00d0*/  S2UR UR6, SR_CgaCtaId ;  /* 0x00000000000679c3 */ /* 0x000e220000008800 */
[----:B------:R-:W-:Y:S01]  /*00e0*/  UMOV UR4, 0x400 ;  /* 0x0000040000047882 */ /* 0x000fe20000000000 */
[----:B------:R-:W-:Y:S01]  /*00f0*/  IADD3 R8, PT, PT, R6, 0xf, RZ ;  /* 0x0000000f06087810 */ /* 0x000fe20007ffe0ff */
[----:B------:R-:W-:Y:S01]  /*0100*/  UIADD3 UR5, UPT, UPT, UR4, 0x400, URZ ;  /* 0x0000040004057890 */ /* 0x000fe2000fffe0ff */
[-CC-:B------:R-:W-:Y:S01]  /*0110*/  IMAD R7, R3, R6.reuse, R2.reuse ;  /* 0x0000000603077224 */ /* 0x180fe200078e0202 */
[----:B------:R-:W-:Y:S01]  /*0120*/  MOV R25, RZ ;  /* 0x000000ff00197202 */ /* 0x000fe20000000f00 */
[----:B------:R-:W-:Y:S01]  /*0130*/  IMAD R18, R5, R6, R2 ;  /* 0x0000000605127224 */ /* 0x000fe200078e0202 */
[----:B------:R-:W-:Y:S01]  /*0140*/  SHF.R.U32.HI R8, RZ, 0x4, R8 ;  /* 0x00000004ff087819 */ /* 0x000fe20000011608 */
[----:B------:R-:W1:Y:S01]  /*0150*/  LDC R0, c[0x0][0x398] ;  /* 0x0000e600ff007b82 */ /* 0x000e620000000800 */
[----:B------:R-:W-:Y:S02]  /*0160*/  IMAD R7, R10, 0x10, R7 ;  /* 0x000000100a077824 */ /* 0x000fe400078e0207 */
[----:B------:R-:W-:-:S05]  /*0170*/  IADD3 R19, PT, PT, -R8, RZ, RZ ;  /* 0x000000ff08137210 */ /* 0x000fca0007ffe1ff */
[----:B------:R-:W2:Y:S01]  /*0180*/  LDC.64 R22, c[0x0][0x380] ;  /* 0x0000e000ff167b82 */ /* 0x000ea20000000a00 */
[----:B0-----:R-:W-:Y:S02]  /*0190*/  ULEA UR5, UR6, UR5, 0x18 ;  /* 0x0000000506057291 */ /* 0x001fe4000f8ec0ff */
[----:B------:R-:W-:-:S04]  /*01a0*/  ULEA UR4, UR6, UR4, 0x18 ;  /* 0x0000000406047291 */ /* 0x000fc8000f8ec0ff */
[----:B------:R-:W-:Y:S02]  /*01b0*/  LEA R16, R2, UR5, 0x2 ;  /* 0x0000000502107c11 */ /* 0x000fe4000f8e10ff */
[----:B------:R-:W-:-:S03]  /*01c0*/  LEA R17, R3, UR4, 0x6 ;  /* 0x0000000403117c11 */ /* 0x000fc6000f8e30ff */
[----:B------:R-:W-:Y:S01]  /*01d0*/  IMAD R21, R3, 0x40, R16 ;  /* 0x0000004003157824 */ /* 0x000fe200078e0210 */
[----:B------:R-:W-:-:S07]  /*01e0*/  LEA R20, R2, R17, 0x2 ;  /* 0x0000001102147211 */ /* 0x000fce00078e10ff */
.L_x_1:
[----:B-1----:R-:W-:Y:S01]  /*01f0*/  MOV R6, R0 ;  /* 0x0000000000067202 */ /* 0x002fe20000000f00 */
[----:B------:R-:W-:Y:S01]  /*0200*/  HFMA2 R29, -RZ, RZ, 0, 0 ;  /* 0x00000000ff1d7431 */ /* 0x000fe200000001ff */
[----:B------:R-:W-:Y:S02]  /*0210*/  VIMNMX R9, PT, PT, R4, R3, !PT ;  /* 0x0000000304097248 */ /* 0x000fe40007fe0100 */
[-C--:B------:R-:W-:Y:S02]  /*0220*/  ISETP.GE.AND P0, PT, R2, R6.reuse, PT ;  /* 0x000000060200720c */ /* 0x080fe40003f06270 */
[-C--:B------:R-:W-:Y:S01]  /*0230*/  ISETP.GE.AND P1, PT, R9, R6.reuse, PT ;  /* 0x000000060900720c */ /* 0x080fe20003f26270 */
[----:B--2---:R-:W-:Y:S01]  /*0240*/  IMAD.WIDE R8, R18, 0x4, R22 ;  /* 0x0000000412087825 */ /* 0x004fe200078e0216 */
[----:B------:R-:W-:Y:S02]  /*0250*/  ISETP.GE.U32.OR P0, PT, R5, R6, P0 ;  /* 0x000000060500720c */ /* 0x000fe40000706470 */
[----:B------:R-:W-:-:S09]  /*0260*/  MOV R24, RZ ;  /* 0x000000ff00187202 */ /* 0x000fd20000000f00 */
[----:B------:R-:W0:Y:S02]  /*0270*/  @!P1 LDC.64 R10, c[0x0][0x388] ;  /* 0x0000e200ff0a9b82 */ /* 0x000e240000000a00 */
[----:B------:R-:W2:Y:S01]  /*0280*/  @!P0 LDG.E R29, desc[UR8][R8.64] ;  /* 0x00000008081d8981 */ /* 0x000ea2000c1e1900 */
[----:B0-----:R-:W-:-:S05]  /*0290*/  @!P1 IMAD.WIDE R10, R7, 0x4, R10 ;  /* 0x00000004070a9825 */ /* 0x001fca00078e020a */
[----:B------:R-:W3:Y:S01]  /*02a0*/  @!P1 LDG.E R24, desc[UR8][R10.64] ;  /* 0x000000080a189981 */ /* 0x000ee2000c1e1900 */
[----:B------:R-:W-:-:S05]  /*02b0*/  VIADD R19, R19, 0x1 ;  /* 0x0000000113137836 */ /* 0x000fca0000000000 */
[----:B------:R-:W-:Y:S02]  /*02c0*/  ISETP.NE.AND P0, PT, R19, RZ, PT ;  /* 0x000000ff1300720c */ /* 0x000fe40003f05270 */
[----:B------:R-:W-:Y:S02]  /*02d0*/  IADD3 R3, PT, PT, R3, 0x10, RZ ;  /* 0x0000001003037810 */ /* 0x000fe40007ffe0ff */
[----:B------:R-:W-:Y:S02]  /*02e0*/  IADD3 R18, PT, PT, R18, 0x10, RZ ;  /* 0x0000001012127810 */ /* 0x000fe40007ffe0ff */
[----:B------:R-:W-:Y:S02]  /*02f0*/  IADD3 R2, PT, PT, R2, 0x10, RZ ;  /* 0x0000001002027810 */ /* 0x000fe40007ffe0ff */
[----:B------:R-:W-:Y:S01]  /*0300*/  LEA R7, R6, R7, 0x4 ;  /* 0x0000000706077211 */ /* 0x000fe200078e20ff */
[----:B--2---:R-:W-:Y:S04]  /*0310*/  STS [R20], R29 ;  /* 0x0000001d14007388 */ /* 0x004fe80000000800 */
[----:B---3--:R-:W-:Y:S01]  /*0320*/  STS [R21], R24 ;  /* 0x0000001815007388 */ /* 0x008fe20000000800 */
[----:B------:R-:W-:Y:S06]  /*0330*/  BAR.SYNC.DEFER_BLOCKING 0x0 ;  /* 0x0000000000007b1d */ /* 0x000fec0000010000 */
[----:B------:R-:W-:Y:S04]  /*0340*/  LDS R26, [R16] ;  /* 0x00000000101a7984 */ /* 0x000fe80000000800 */
[----:B------:R-:W0:Y:S04]  /*0350*/  LDS.128 R12, [R17] ;  /* 0x00000000110c7984 */ /* 0x000e280000000c00 */
[----:B------:R-:W1:Y:S04]  /*0360*/  LDS R28, [R16+0x40] ;  /* 0x00004000101c7984 */ /* 0x000e680000000800 */
[----:B------:R-:W2:Y:S04]  /*0370*/  LDS R27, [R16+0x80] ;  /* 0x00008000101b7984 */ /* 0x000ea80000000800 */
[----:B------:R-:W-:Y:S04]  /*0380*/  LDS.128 R8, [R17+0x10] ;  /* 0x0000100011087984 */ /* 0x000fe80000000c00 */
[----:B------:R-:W-:Y:S01]  /*0390*/  LDS R24, [R16+0x140] ;  /* 0x0001400010187984 */ /* 0x000fe20000000800 */
[----:B0-----:R-:W-:-:S03]  /*03a0*/  FFMA R26, R12, R26, R25 ;  /* 0x0000001a0c1a7223 */ /* 0x001fc60000000019 */
[----:B------:R-:W0:Y:S01]  /*03b0*/  LDS R12, [R16+0xc0] ;  /* 0x0000c000100c7984 */ /* 0x000e220000000800 */
[----:B-1----:R-:W-:-:S03]  /*03c0*/  FFMA R26, R28, R13, R26 ;  /* 0x0000000d1c1a7223 */ /* 0x002fc6000000001a */
[----:B------:R-:W1:Y:S04]  /*03d0*/  LDS R13, [R16+0x100] ;  /* 0x00010000100d7984 */ /* 0x000e680000000800 */
[----:B------:R-:W3:Y:S01]  /*03e0*/  LDS R25, [R16+0x180] ;  /* 0x0001800010197984 */ /* 0x000ee20000000800 */
[----:B--2---:R-:W-:-:S04]  /*03f0*/  FFMA R27, R27, R14, R26 ;  /* 0x0000000e1b1b7223 */ /* 0x004fc8000000001a */
[----:B0-----:R-:W-:Y:S02]  /*0400*/  FFMA R15, R12, R15, R27 ;  /* 0x0000000f0c0f7223 */ /* 0x001fe4000000001b */
[----:B------:R-:W-:Y:S02]  /*0410*/  LDS R27, [R16+0x200] ;  /* 0x00020000101b7984 */ /* 0x000fe40000000800 */
[----:B-1----:R-:W-:Y:S02]  /*0420*/  FFMA R13, R8, R13, R15 ;  /* 0x0000000d080d7223 */ /* 0x002fe4000000000f */
[----:B------:R-:W0:Y:S02]  /*0430*/  LDS R8, [R16+0x1c0] ;  /* 0x0001c00010087984 */ /* 0x000e240000000800 */
[----:B------:R-:W-:Y:S02]  /*0440*/  FFMA R26, R24, R9, R13 ;  /* 0x00000009181a7223 */ /* 0x000fe4000000000d */
[----:B------:R-:W1:Y:S04]  /*0450*/  LDS.128 R12, [R17+0x20] ;  /* 0x00002000110c7984 */ /* 0x000e680000000c00 */
[----:B------:R-:W2:Y:S01]  /*0460*/  LDS R24, [R16+0x240] ;  /* 0x0002400010187984 */ /* 0x000ea20000000800 */
[----:B---3--:R-:W-:-:S03]  /*0470*/  FFMA R9, R25, R10, R26 ;  /* 0x0000000a19097223 */ /* 0x008fc6000000001a */
[----:B------:R-:W3:Y:S01]  /*0480*/  LDS R25, [R16+0x280] ;  /* 0x0002800010197984 */ /* 0x000ee20000000800 */
[----:B0-----:R-:W-:-:S04]  /*0490*/  FFMA R9, R8, R11, R9 ;  /* 0x0000000b08097223 */ /* 0x001fc80000000009 */
[----:B-1----:R-:W-:Y:S02]  /*04a0*/  FFMA R9, R12, R27, R9 ;  /* 0x0000001b0c097223 */ /* 0x002fe40000000009 */
[----:B------:R-:W0:Y:S02]  /*04b0*/  LDS R12, [R16+0x2c0] ;  /* 0x0002c000100c7984 */ /* 0x000e240000000800 */
[----:B--2---:R-:W-:Y:S02]  /*04c0*/  FFMA R24, R24, R13, R9 ;  /* 0x0000000d18187223 */ /* 0x004fe40000000009 */
[----:B------:R-:W-:Y:S04]  /*04d0*/  LDS R13, [R16+0x300] ;  /* 0x00030000100d7984 */ /* 0x000fe80000000800 */
[----:B------:R-:W1:Y:S01]  /*04e0*/  LDS.128 R8, [R17+0x30] ;  /* 0x0000300011087984 */ /* 0x000e620000000c00 */
[----:B---3--:R-:W-:-:S03]  /*04f0*/  FFMA R25, R25, R14, R24 ;  /* 0x0000000e19197223 */ /* 0x008fc60000000018 */
[----:B------:R-:W2:Y:S04]  /*0500*/  LDS R27, [R16+0x340] ;  /* 0x00034000101b7984 */ /* 0x000ea80000000800 */
[----:B------:R-:W3:Y:S04]  /*0510*/  LDS R24, [R16+0x380] ;  /* 0x0003800010187984 */ /* 0x000ee80000000800 */
[----:B------:R-:W4:Y:S01]  /*0520*/  LDS R14, [R16+0x3c0] ;  /* 0x0003c000100e7984 */ /* 0x000f220000000800 */
[----:B0-----:R-:W-:-:S04]  /*0530*/  FFMA R15, R12, R15, R25 ;  /* 0x0000000f0c0f7223 */ /* 0x001fc80000000019 */
[----:B-1----:R-:W-:-:S04]  /*0540*/  FFMA R8, R8, R13, R15 ;  /* 0x0000000d08087223 */ /* 0x002fc8000000000f */
[----:B--2---:R-:W-:-:S04]  /*0550*/  FFMA R9, R27, R9, R8 ;  /* 0x000000091b097223 */ /* 0x004fc80000000008 */
[----:B---3--:R-:W-:-:S04]  /*0560*/  FFMA R9, R24, R10, R9 ;  /* 0x0000000a18097223 */ /* 0x008fc80000000009 */
[----:B----4-:R-:W-:Y:S01]  /*0570*/  FFMA R25, R14, R11, R9 ;  /* 0x0000000b0e197223 */ /* 0x010fe20000000009 */
[----:B------:R-:W-:Y:S06]  /*0580*/  BAR.SYNC.DEFER_BLOCKING 0x0 ;  /* 0x0000000000007b1d */ /* 0x000fec0000010000 */
[----:B------:R-:W-:Y:S05]  /*0590*/  @P0 BRA `(.L_x_1) ;  /* 0xfffffffc00140947 */ /* 0x000fea000383ffff */
.L_x_0:
[----:B------:R-:W-:-:S04]  /*05a0*/  VIMNMX R3, PT, PT, R5, R4, !PT ;  /* 0x0000000405037248 */ /* 0x000fc80007fe0100 */
[----:B------:R-:W-:-:S13]  /*05b0*/  ISETP.GE.AND P0, PT, R3, R6, PT ;  /* 0x000000060300720c */ /* 0x000fda0003f06270 */
[----:B------:R-:W-:Y:S05]  /*05c0*/  @P0 EXIT ;  /* 0x000000000000094d */ /* 0x000fea0003800000 */
[----:B------:R-:W0:Y:S01]  /*05d0*/  LDC.64 R2, c[0x0][0x390] ;  /* 0x0000e400ff027b82 */ /* 0x000e220000000a00 */
[----:B------:R-:W-:-:S04]  /*05e0*/  IMAD R5, R5, R6, R4 ;  /* 0x0000000605057224 */ /* 0x000fc800078e0204 */
[----:B0-----:R-:W-:-:S05]  /*05f0*/  IMAD.WIDE R2, R5, 0x4, R2 ;  /* 0x0000000405027825 */ /* 0x001fca00078e0202 */
[----:B------:R-:W-:Y:S01]  /*0600*/  STG.E desc[UR8][R2.64], R25 ;  /* 0x0000001902007986 */ /* 0x000fe2000c101908 */
[----:B------:R-:W-:Y:S05]  /*0610*/  EXIT ;  /* 0x000000000000794d */ /* 0x000fea0003800000 */
.L_x_2:
[----:B------:R-:W-:-:S00]  /*0620*/  BRA `(.L_x_2) ;  /* 0xfffffffc00fc7947 */ /* 0x000fc0000383ffff */
[----:B------:R-:W-:-:S00]  /*0630*/  NOP ;  /* 0x0000000000007918 */ /* 0x000fc00000000000 */
        /* <DEDUP_REMOVED lines=12> */
.L_x_3:


//--------------------- .nv.shared._Z15MatrixMulKernelPKfS0_Pfi --------------------------
	.section	.nv.shared._Z15MatrixMulKernelPKfS0_Pfi,"aw",@nobits
	.sectionflags	@""
	.align	4
.nv.shared._Z15MatrixMulKernelPKfS0_Pfi:
	.zero		3072


//--------------------- .nv.shared.reserved.0     --------------------------
	.section	.nv.shared.reserved.0,"aw",@nobits
	.weak		__nv_reservedSMEM_offset_0_alias
	.size		__nv_reservedSMEM_offset_0_alias, 0, 64
	.other		__nv_reservedSMEM_offset_0_alias,@"STO_CUDA_RESERVED_SHARED STV_DEFAULT"
__nv_reservedSMEM_offset_0_alias:
	.zero		0
	.zero		64


//--------------------- .nv.constant0._Z15MatrixMulKernelPKfS0_Pfi --------------------------
	.section	.nv.constant0._Z15MatrixMulKernelPKfS0_Pfi,"a",@progbits
	.sectionflags	@""
	.align	4
.nv.constant0._Z15MatrixMulKernelPKfS0_Pfi:
	.zero		924


//--------------------- SYMBOLS --------------------------

	.type		.nv.reservedSmem.offset0,@object
	.size		.nv.reservedSmem.offset0,0x4
	.type		.nv.reservedSmem.cap,@object
	.size		.nv.reservedSmem.cap,0x4
